//
// Generated by NVIDIA NVVM Compiler
//
// Compiler Build ID: CL-36424714
// Cuda compilation tools, release 13.0, V13.0.88
// Based on NVVM 20.0.0
//

.version 9.0
.target sm_100
.address_size 64

	// .globl	_Z6kernelv
.extern .func  (.param .b32 func_retval0) vprintf
(
	.param .b64 vprintf_param_0,
	.param .b64 vprintf_param_1
)
;
.global .align 1 .b8 $str[24] = {72, 101, 108, 108, 111, 32, 87, 111, 114, 108, 100, 32, 111, 102, 32, 67, 85, 68, 65, 32, 37, 100, 10};

.visible .entry _Z6kernelv()
{
	.local .align 8 .b8 	__local_depot0[8];
	.reg .b64 	%SP;
	.reg .b64 	%SPL;
	.reg .b32 	%r<4>;
	.reg .b64 	%rd<5>;

	mov.u64 	%SPL, __local_depot0;
	cvta.local.u64 	%SP, %SPL;
	add.u64 	%rd1, %SP, 0;
	add.u64 	%rd2, %SPL, 0;
	mov.u32 	%r1, %tid.x;
	st.local.u32 	[%rd2], %r1;
	mov.u64 	%rd3, $str;
	cvta.global.u64 	%rd4, %rd3;
	{ // callseq 0, 0
	.param .b64 param0;
	st.param.b64 	[param0], %rd4;
	.param .b64 param1;
	st.param.b64 	[param1], %rd1;
	.param .b32 retval0;
	call.uni (retval0), 
	vprintf, 
	(
	param0, 
	param1
	);
	ld.param.b32 	%r2, [retval0];
	} // callseq 0
	ret;

}


// ===== COMPILED SASS (sm_100) =====

	.target	sm_100

	.elftype	@"ET_EXEC"


//--------------------- .note.nv.tkinfo           --------------------------
	.section	.note.nv.tkinfo,"",@"SHT_NOTE"
	.sectionflags	@"SHF_NOTE_NV_TKINFO"
	.tkinfo
        /*0018*/ 	.word	0x00000002
        /*0030*/ 	.string	""
        /*0030*/ 	.string	"ptxas"
        /*0030*/ 	.string	"Cuda compilation tools, release 13.0, V13.0.88"
        /*0030*/ 	.string	"Build cuda_13.0.r13.0/compiler.36424714_0"
        /*0030*/ 	.string	"-arch sm_100 -m 64 "



//--------------------- .note.nv.cuinfo           --------------------------
	.section	.note.nv.cuinfo,"",@"SHT_NOTE"
	.sectionflags	@"SHF_NOTE_NV_CUINFO"
        /*0018*/ 	.short	0x0002
        /*001a*/ 	.short	0x0064
        /*001c*/ 	.short	0x0082
	.zero		2


//--------------------- .nv.info                  --------------------------
	.section	.nv.info,"",@"SHT_CUDA_INFO"
	.align	4


	//----- nvinfo : EIATTR_REGCOUNT
	.align		4
        /*0000*/ 	.byte	0x04, 0x2f
        /*0002*/ 	.short	(.L_2 - .L_1)
	.align		4
.L_1:
        /*0004*/ 	.word	index@(_Z6kernelv)
        /*0008*/ 	.word	0x00000018


	//----- nvinfo : EIATTR_FRAME_SIZE
	.align		4
.L_2:
        /*000c*/ 	.byte	0x04, 0x11
        /*000e*/ 	.short	(.L_4 - .L_3)
	.align		4
.L_3:
        /*0010*/ 	.word	index@(_Z6kernelv)
        /*0014*/ 	.word	0x00000008


	//----- nvinfo : EIATTR_MIN_STACK_SIZE
	.align		4
.L_4:
        /*0018*/ 	.byte	0x04, 0x12
        /*001a*/ 	.short	(.L_6 - .L_5)
	.align		4
.L_5:
        /*001c*/ 	.word	index@(_Z6kernelv)
        /*0020*/ 	.word	0x00000008
.L_6:


//--------------------- .nv.compat                --------------------------
	.section	.nv.compat,"",@"SHT_CUDA_COMPAT_INFO"
	.align	4
        /*0000*/ 	.byte	0x02, 0x09, 0x00, 0x00, 0x02, 0x02, 0x01, 0x00, 0x02, 0x05, 0x05, 0x00, 0x03, 0x07, 0x01, 0x01
        /*0010*/ 	.byte	0x02, 0x03, 0x00, 0x00, 0x02, 0x06, 0x01, 0x00, 0x04, 0x0b, 0x08, 0x00, 0x09, 0x00, 0x00, 0x00
        /*0020*/ 	.byte	0x00, 0x00, 0x00, 0x00


//--------------------- .nv.info._Z6kernelv       --------------------------
	.section	.nv.info._Z6kernelv,"",@"SHT_CUDA_INFO"
	.sectionflags	@""
	.align	4


	//----- nvinfo : EIATTR_CUDA_API_VERSION
	.align		4
        /*0000*/ 	.byte	0x04, 0x37
        /*0002*/ 	.short	(.L_8 - .L_7)
.L_7:
        /*0004*/ 	.word	0x00000082


	//----- nvinfo : EIATTR_SPARSE_MMA_MASK
	.align		4
.L_8:
        /*0008*/ 	.byte	0x03, 0x50
        /*000a*/ 	.short	0x0000


	//----- nvinfo : EIATTR_MAXREG_COUNT
	.align		4
        /*000c*/ 	.byte	0x03, 0x1b
        /*000e*/ 	.short	0x00ff


	//----- nvinfo : EIATTR_EXTERNS
	.align		4
        /*0010*/ 	.byte	0x04, 0x0f
        /*0012*/ 	.short	(.L_10 - .L_9)


	//   ....[0]....
	.align		4
.L_9:
        /*0014*/ 	.word	index@(vprintf)


	//----- nvinfo : EIATTR_MERCURY_ISA_VERSION
	.align		4
.L_10:
        /*0018*/ 	.byte	0x03, 0x5f
        /*001a*/ 	.short	0x0101


	//----- nvinfo : EIATTR_VRC_CTA_INIT_COUNT
	.align		4
        /*001c*/ 	.byte	0x02, 0x4a
	.zero		1
	.zero		1


	//----- nvinfo : EIATTR_SYSCALL_OFFSETS
	.align		4
        /*0020*/ 	.byte	0x04, 0x46
        /*0022*/ 	.short	(.L_12 - .L_11)


	//   ....[0]....
.L_11:
        /*0024*/ 	.word	0x000000e0


	//----- nvinfo : EIATTR_EXIT_INSTR_OFFSETS
	.align		4
.L_12:
        /*0028*/ 	.byte	0x04, 0x1c
        /*002a*/ 	.short	(.L_14 - .L_13)


	//   ....[0]....
.L_13:
        /*002c*/ 	.word	0x000000f0


	//----- nvinfo : EIATTR_SW_WAR
	.align		4
.L_14:
        /*0030*/ 	.byte	0x04, 0x36
        /*0032*/ 	.short	(.L_16 - .L_15)
.L_15:
        /*0034*/ 	.word	0x00000008
.L_16:


//--------------------- .nv.callgraph             --------------------------
	.section	.nv.callgraph,"",@"SHT_CUDA_CALLGRAPH"
	.align	4
	.sectionentsize	8
	.align		4
        /*0000*/ 	.word	0x00000000
	.align		4
        /*0004*/ 	.word	0xffffffff
	.align		4
        /*0008*/ 	.word	index@(_Z6kernelv)
	.align		4
        /*000c*/ 	.word	index@(vprintf)
	.align		4
        /*0010*/ 	.word	0x00000000
	.align		4
        /*0014*/ 	.word	0xfffffffe
	.align		4
        /*0018*/ 	.word	0x00000000
	.align		4
        /*001c*/ 	.word	0xfffffffd
	.align		4
        /*0020*/ 	.word	0x00000000
	.align		4
        /*0024*/ 	.word	0xfffffffc


//--------------------- .nv.constant4             --------------------------
	.section	.nv.constant4,"a",@progbits
	.align	8
	.align		8
.nv.constant4:
        /*0000*/ 	.dword	vprintf
	.align		8
        /*0008*/ 	.dword	$str


//--------------------- .text._Z6kernelv          --------------------------
	.section	.text._Z6kernelv,"ax",@progbits
	.align	128
        .global         _Z6kernelv
        .type           _Z6kernelv,@function
        .size           _Z6kernelv,(.L_x_2 - _Z6kernelv)
        .other          _Z6kernelv,@"STO_CUDA_ENTRY STV_DEFAULT"
_Z6kernelv:
.text._Z6kernelv:
[----:B------:R-:W0:Y:S01]  /*0000*/  LDC R1, c[0x0][0x37c] ;  /* 0x0000df00ff017b82 */ /* 0x000e220000000800 */
[----:B------:R-:W1:Y:S01]  /*0010*/  S2R R8, SR_TID.X ;  /* 0x0000000000087919 */ /* 0x000e620000002100 */
[----:B0-----:R-:W-:Y:S01]  /*0020*/  VIADD R1, R1, 0xfffffff8 ;  /* 0xfffffff801017836 */ /* 0x001fe20000000000 */
[----:B------:R-:W-:Y:S01]  /*0030*/  MOV R0, 0x0 ;  /* 0x0000000000007802 */ /* 0x000fe20000000f00 */
[----:B------:R-:W0:Y:S04]  /*0040*/  LDCU UR4, c[0x0][0x2f8] ;  /* 0x00005f00ff0477ac */ /* 0x000e280008000800 */
[----:B------:R2:W3:Y:S01]  /*0050*/  LDC.64 R2, c[0x4][R0] ;  /* 0x0100000000027b82 */ /* 0x0004e20000000a00 */
[----:B------:R-:W4:Y:S01]  /*0060*/  LDCU.64 UR6, c[0x4][0x8] ;  /* 0x01000100ff0677ac */ /* 0x000f220008000a00 */
[----:B------:R-:W5:Y:S01]  /*0070*/  LDCU UR5, c[0x0][0x2fc] ;  /* 0x00005f80ff0577ac */ /* 0x000f620008000800 */
[----:B0-----:R-:W-:Y:S01]  /*0080*/  IADD3 R6, P0, PT, R1, UR4, RZ ;  /* 0x0000000401067c10 */ /* 0x001fe2000ff1e0ff */
[----:B----4-:R-:W-:Y:S01]  /*0090*/  IMAD.U32 R4, RZ, RZ, UR6 ;  /* 0x00000006ff047e24 */ /* 0x010fe2000f8e00ff */
[----:B------:R-:W-:-:S03]  /*00a0*/  MOV R5, UR7 ;  /* 0x0000000700057c02 */ /* 0x000fc60008000f00 */
[----:B-----5:R-:W-:Y:S01]  /*00b0*/  IMAD.X R7, RZ, RZ, UR5, P0 ;  /* 0x00000005ff077e24 */ /* 0x020fe200080e06ff */
[----:B-1----:R2:W-:Y:S07]  /*00c0*/  STL [R1], R8 ;  /* 0x0000000801007387 */ /* 0x0025ee0000100800 */
[----:B------:R-:W-:-:S07]  /*00d0*/  LEPC R20, `(.L_x_0) ;  /* 0x000000001014794e */ /* 0x000fce0000000000 */
[----:B--23--:R-:W-:Y:S05]  /*00e0*/  CALL.ABS.NOINC R2 ;  /* 0x0000000002007343 */ /* 0x00cfea0003c00000 */
.L_x_0:
[----:B------:R-:W-:Y:S05]  /*00f0*/  EXIT ;  /* 0x000000000000794d */ /* 0x000fea0003800000 */
.L_x_1:
[----:B------:R-:W-:-:S00]  /*0100*/  BRA `(.L_x_1) ;  /* 0xfffffffc00fc7947 */ /* 0x000fc0000383ffff */
[----:B------:R-:W-:-:S00]  /*0110*/  NOP ;  /* 0x0000000000007918 */ /* 0x000fc00000000000 */
        /* <DEDUP_REMOVED lines=14> */
.L_x_2:


//--------------------- .nv.global.init           --------------------------
	.section	.nv.global.init,"aw",@progbits
.nv.global.init:
	.type		$str,@object
	.size		$str,(.L_0 - $str)
$str:
        /*0000*/ 	.byte	0x48, 0x65, 0x6c, 0x6c, 0x6f, 0x20, 0x57, 0x6f, 0x72, 0x6c, 0x64, 0x20, 0x6f, 0x66, 0x20, 0x43
        /*0010*/ 	.byte	0x55, 0x44, 0x41, 0x20, 0x25, 0x64, 0x0a, 0x00
.L_0:


//--------------------- .nv.shared.reserved.0     --------------------------
	.section	.nv.shared.reserved.0,"aw",@nobits
	.weak		__nv_reservedSMEM_offset_0_alias
	.size		__nv_reservedSMEM_offset_0_alias, 0, 64
	.other		__nv_reservedSMEM_offset_0_alias,@"STO_CUDA_RESERVED_SHARED STV_DEFAULT"
__nv_reservedSMEM_offset_0_alias:
	.zero		0
	.zero		64


//--------------------- .nv.constant0._Z6kernelv  --------------------------
	.section	.nv.constant0._Z6kernelv,"a",@progbits
	.sectionflags	@""
	.align	4
.nv.constant0._Z6kernelv:
	.zero		896


//--------------------- SYMBOLS --------------------------

	.type		.nv.reservedSmem.offset0,@object
	.size		.nv.reservedSmem.offset0,0x4
	.type		vprintf,@function
